//
// Generated by NVIDIA NVVM Compiler
//
// Compiler Build ID: CL-36424714
// Cuda compilation tools, release 13.0, V13.0.88
// Based on NVVM 20.0.0
//

.version 9.0
.target sm_100
.address_size 64

	// .globl	_Z13prepareBucketPiS_

.visible .entry _Z13prepareBucketPiS_(
	.param .u64 .ptr .align 1 _Z13prepareBucketPiS__param_0,
	.param .u64 .ptr .align 1 _Z13prepareBucketPiS__param_1
)
{
	.reg .b32 	%r<4>;
	.reg .b64 	%rd<9>;

	ld.param.u64 	%rd1, [_Z13prepareBucketPiS__param_0];
	ld.param.u64 	%rd2, [_Z13prepareBucketPiS__param_1];
	cvta.to.global.u64 	%rd3, %rd2;
	cvta.to.global.u64 	%rd4, %rd1;
	mov.u32 	%r1, %tid.x;
	mul.wide.u32 	%rd5, %r1, 4;
	add.s64 	%rd6, %rd4, %rd5;
	ld.global.u32 	%r2, [%rd6];
	mul.wide.s32 	%rd7, %r2, 4;
	add.s64 	%rd8, %rd3, %rd7;
	atom.global.add.u32 	%r3, [%rd8], 1;
	ret;

}
	// .globl	_Z8countKeyPiS_
.visible .entry _Z8countKeyPiS_(
	.param .u64 .ptr .align 1 _Z8countKeyPiS__param_0,
	.param .u64 .ptr .align 1 _Z8countKeyPiS__param_1
)
{
	.reg .pred 	%p<12>;
	.reg .b32 	%r<110>;
	.reg .b64 	%rd<22>;

	ld.param.u64 	%rd10, [_Z8countKeyPiS__param_0];
	ld.param.u64 	%rd11, [_Z8countKeyPiS__param_1];
	cvta.to.global.u64 	%rd1, %rd11;
	mov.u32 	%r1, %tid.x;
	setp.eq.s32 	%p1, %r1, 0;
	mov.b32 	%r106, 0;
	@%p1 bra 	$L__BB1_13;
	and.b32  	%r2, %r1, 15;
	setp.lt.u32 	%p2, %r1, 16;
	mov.b32 	%r96, 0;
	mov.u32 	%r106, %r96;
	@%p2 bra 	$L__BB1_4;
	and.b32  	%r96, %r1, 1008;
	neg.s32 	%r107, %r96;
	add.s64 	%rd21, %rd1, 32;
	mov.b32 	%r106, 0;
$L__BB1_3:
	.pragma "nounroll";
	ld.global.u32 	%r36, [%rd21+-32];
	add.s32 	%r37, %r36, %r106;
	ld.global.u32 	%r38, [%rd21+-28];
	add.s32 	%r39, %r38, %r37;
	ld.global.u32 	%r40, [%rd21+-24];
	add.s32 	%r41, %r40, %r39;
	ld.global.u32 	%r42, [%rd21+-20];
	add.s32 	%r43, %r42, %r41;
	ld.global.u32 	%r44, [%rd21+-16];
	add.s32 	%r45, %r44, %r43;
	ld.global.u32 	%r46, [%rd21+-12];
	add.s32 	%r47, %r46, %r45;
	ld.global.u32 	%r48, [%rd21+-8];
	add.s32 	%r49, %r48, %r47;
	ld.global.u32 	%r50, [%rd21+-4];
	add.s32 	%r51, %r50, %r49;
	ld.global.u32 	%r52, [%rd21];
	add.s32 	%r53, %r52, %r51;
	ld.global.u32 	%r54, [%rd21+4];
	add.s32 	%r55, %r54, %r53;
	ld.global.u32 	%r56, [%rd21+8];
	add.s32 	%r57, %r56, %r55;
	ld.global.u32 	%r58, [%rd21+12];
	add.s32 	%r59, %r58, %r57;
	ld.global.u32 	%r60, [%rd21+16];
	add.s32 	%r61, %r60, %r59;
	ld.global.u32 	%r62, [%rd21+20];
	add.s32 	%r63, %r62, %r61;
	ld.global.u32 	%r64, [%rd21+24];
	add.s32 	%r65, %r64, %r63;
	ld.global.u32 	%r66, [%rd21+28];
	add.s32 	%r106, %r66, %r65;
	add.s32 	%r107, %r107, 16;
	add.s64 	%rd21, %rd21, 64;
	setp.eq.s32 	%p3, %r107, 0;
	@%p3 bra 	$L__BB1_4;
	bra.uni 	$L__BB1_3;
$L__BB1_4:
	setp.eq.s32 	%p4, %r2, 0;
	@%p4 bra 	$L__BB1_13;
	and.b32  	%r8, %r1, 7;
	setp.lt.u32 	%p5, %r2, 8;
	@%p5 bra 	$L__BB1_7;
	mul.wide.u32 	%rd12, %r96, 4;
	add.s64 	%rd13, %rd1, %rd12;
	ld.global.u32 	%r68, [%rd13];
	add.s32 	%r69, %r68, %r106;
	ld.global.u32 	%r70, [%rd13+4];
	add.s32 	%r71, %r70, %r69;
	ld.global.u32 	%r72, [%rd13+8];
	add.s32 	%r73, %r72, %r71;
	ld.global.u32 	%r74, [%rd13+12];
	add.s32 	%r75, %r74, %r73;
	ld.global.u32 	%r76, [%rd13+16];
	add.s32 	%r77, %r76, %r75;
	ld.global.u32 	%r78, [%rd13+20];
	add.s32 	%r79, %r78, %r77;
	ld.global.u32 	%r80, [%rd13+24];
	add.s32 	%r81, %r80, %r79;
	ld.global.u32 	%r82, [%rd13+28];
	add.s32 	%r106, %r82, %r81;
	add.s32 	%r96, %r96, 8;
$L__BB1_7:
	setp.eq.s32 	%p6, %r8, 0;
	@%p6 bra 	$L__BB1_13;
	and.b32  	%r14, %r1, 3;
	setp.lt.u32 	%p7, %r8, 4;
	@%p7 bra 	$L__BB1_10;
	mul.wide.u32 	%rd14, %r96, 4;
	add.s64 	%rd15, %rd1, %rd14;
	ld.global.u32 	%r84, [%rd15];
	add.s32 	%r85, %r84, %r106;
	ld.global.u32 	%r86, [%rd15+4];
	add.s32 	%r87, %r86, %r85;
	ld.global.u32 	%r88, [%rd15+8];
	add.s32 	%r89, %r88, %r87;
	ld.global.u32 	%r90, [%rd15+12];
	add.s32 	%r106, %r90, %r89;
	add.s32 	%r96, %r96, 4;
$L__BB1_10:
	setp.eq.s32 	%p8, %r14, 0;
	@%p8 bra 	$L__BB1_13;
	mul.wide.u32 	%rd16, %r96, 4;
	add.s64 	%rd20, %rd1, %rd16;
	neg.s32 	%r104, %r14;
$L__BB1_12:
	.pragma "nounroll";
	ld.global.u32 	%r91, [%rd20];
	add.s32 	%r106, %r91, %r106;
	add.s64 	%rd20, %rd20, 4;
	add.s32 	%r104, %r104, 1;
	setp.ne.s32 	%p9, %r104, 0;
	@%p9 bra 	$L__BB1_12;
$L__BB1_13:
	mul.wide.u32 	%rd17, %r1, 4;
	add.s64 	%rd6, %rd1, %rd17;
	ld.global.u32 	%r92, [%rd6];
	setp.lt.s32 	%p10, %r92, 1;
	@%p10 bra 	$L__BB1_16;
	cvta.to.global.u64 	%rd7, %rd10;
$L__BB1_15:
	add.s32 	%r31, %r106, 1;
	mul.wide.s32 	%rd18, %r106, 4;
	add.s64 	%rd19, %rd7, %rd18;
	st.global.u32 	[%rd19], %r1;
	ld.global.u32 	%r93, [%rd6];
	add.s32 	%r94, %r93, -1;
	st.global.u32 	[%rd6], %r94;
	setp.gt.s32 	%p11, %r93, 1;
	mov.u32 	%r106, %r31;
	@%p11 bra 	$L__BB1_15;
$L__BB1_16:
	ret;

}


// ===== COMPILED SASS (sm_100) =====

	.target	sm_100

	.elftype	@"ET_EXEC"


//--------------------- .note.nv.tkinfo           --------------------------
	.section	.note.nv.tkinfo,"",@"SHT_NOTE"
	.sectionflags	@"SHF_NOTE_NV_TKINFO"
	.tkinfo
        /*0018*/ 	.word	0x00000002
        /*0030*/ 	.string	""
        /*0030*/ 	.string	"ptxas"
        /*0030*/ 	.string	"Cuda compilation tools, release 13.0, V13.0.88"
        /*0030*/ 	.string	"Build cuda_13.0.r13.0/compiler.36424714_0"
        /*0030*/ 	.string	"-arch sm_100 -m 64 "



//--------------------- .note.nv.cuinfo           --------------------------
	.section	.note.nv.cuinfo,"",@"SHT_NOTE"
	.sectionflags	@"SHF_NOTE_NV_CUINFO"
        /*0018*/ 	.short	0x0002
        /*001a*/ 	.short	0x0064
        /*001c*/ 	.short	0x0082
	.zero		2


//--------------------- .nv.info                  --------------------------
	.section	.nv.info,"",@"SHT_CUDA_INFO"
	.align	4


	//----- nvinfo : EIATTR_REGCOUNT
	.align		4
        /*0000*/ 	.byte	0x04, 0x2f
        /*0002*/ 	.short	(.L_1 - .L_0)
	.align		4
.L_0:
        /*0004*/ 	.word	index@(_Z13prepareBucketPiS_)
        /*0008*/ 	.word	0x0000000a


	//----- nvinfo : EIATTR_FRAME_SIZE
	.align		4
.L_1:
        /*000c*/ 	.byte	0x04, 0x11
        /*000e*/ 	.short	(.L_3 - .L_2)
	.align		4
.L_2:
        /*0010*/ 	.word	index@(_Z13prepareBucketPiS_)
        /*0014*/ 	.word	0x00000000


	//----- nvinfo : EIATTR_REGCOUNT
	.align		4
.L_3:
        /*0018*/ 	.byte	0x04, 0x2f
        /*001a*/ 	.short	(.L_5 - .L_4)
	.align		4
.L_4:
        /*001c*/ 	.word	index@(_Z8countKeyPiS_)
        /*0020*/ 	.word	0x0000001a


	//----- nvinfo : EIATTR_FRAME_SIZE
	.align		4
.L_5:
        /*0024*/ 	.byte	0x04, 0x11
        /*0026*/ 	.short	(.L_7 - .L_6)
	.align		4
.L_6:
        /*0028*/ 	.word	index@(_Z8countKeyPiS_)
        /*002c*/ 	.word	0x00000000


	//----- nvinfo : EIATTR_MIN_STACK_SIZE
	.align		4
.L_7:
        /*0030*/ 	.byte	0x04, 0x12
        /*0032*/ 	.short	(.L_9 - .L_8)
	.align		4
.L_8:
        /*0034*/ 	.word	index@(_Z8countKeyPiS_)
        /*0038*/ 	.word	0x00000000


	//----- nvinfo : EIATTR_MIN_STACK_SIZE
	.align		4
.L_9:
        /*003c*/ 	.byte	0x04, 0x12
        /*003e*/ 	.short	(.L_11 - .L_10)
	.align		4
.L_10:
        /*0040*/ 	.word	index@(_Z13prepareBucketPiS_)
        /*0044*/ 	.word	0x00000000
.L_11:


//--------------------- .nv.compat                --------------------------
	.section	.nv.compat,"",@"SHT_CUDA_COMPAT_INFO"
	.align	4
        /*0000*/ 	.byte	0x02, 0x09, 0x00, 0x00, 0x02, 0x02, 0x01, 0x00, 0x02, 0x05, 0x05, 0x00, 0x03, 0x07, 0x01, 0x01
        /*0010*/ 	.byte	0x02, 0x03, 0x00, 0x00, 0x02, 0x06, 0x01, 0x00, 0x04, 0x0b, 0x08, 0x00, 0x09, 0x00, 0x00, 0x00
        /*0020*/ 	.byte	0x00, 0x00, 0x00, 0x00


//--------------------- .nv.info._Z8countKeyPiS_  --------------------------
	.section	.nv.info._Z8countKeyPiS_,"",@"SHT_CUDA_INFO"
	.sectionflags	@""
	.align	4


	//----- nvinfo : EIATTR_CUDA_API_VERSION
	.align		4
        /*0000*/ 	.byte	0x04, 0x37
        /*0002*/ 	.short	(.L_13 - .L_12)
.L_12:
        /*0004*/ 	.word	0x00000082


	//----- nvinfo : EIATTR_KPARAM_INFO
	.align		4
.L_13:
        /*0008*/ 	.byte	0x04, 0x17
        /*000a*/ 	.short	(.L_15 - .L_14)
.L_14:
        /*000c*/ 	.word	0x00000000
        /*0010*/ 	.short	0x0001
        /*0012*/ 	.short	0x0008
        /*0014*/ 	.byte	0x00, 0xf5, 0x21, 0x00


	//----- nvinfo : EIATTR_KPARAM_INFO
	.align		4
.L_15:
        /*0018*/ 	.byte	0x04, 0x17
        /*001a*/ 	.short	(.L_17 - .L_16)
.L_16:
        /*001c*/ 	.word	0x00000000
        /*0020*/ 	.short	0x0000
        /*0022*/ 	.short	0x0000
        /*0024*/ 	.byte	0x00, 0xf5, 0x21, 0x00


	//----- nvinfo : EIATTR_SPARSE_MMA_MASK
	.align		4
.L_17:
        /*0028*/ 	.byte	0x03, 0x50
        /*002a*/ 	.short	0x0000


	//----- nvinfo : EIATTR_MAXREG_COUNT
	.align		4
        /*002c*/ 	.byte	0x03, 0x1b
        /*002e*/ 	.short	0x00ff


	//----- nvinfo : EIATTR_MERCURY_ISA_VERSION
	.align		4
        /*0030*/ 	.byte	0x03, 0x5f
        /*0032*/ 	.short	0x0101


	//----- nvinfo : EIATTR_VRC_CTA_INIT_COUNT
	.align		4
        /*0034*/ 	.byte	0x02, 0x4a
	.zero		1
	.zero		1


	//----- nvinfo : EIATTR_EXIT_INSTR_OFFSETS
	.align		4
        /*0038*/ 	.byte	0x04, 0x1c
        /*003a*/ 	.short	(.L_19 - .L_18)


	//   ....[0]....
.L_18:
        /*003c*/ 	.word	0x000006b0


	//   ....[1]....
        /*0040*/ 	.word	0x00000740


	//----- nvinfo : EIATTR_CRS_STACK_SIZE
	.align		4
.L_19:
        /*0044*/ 	.byte	0x04, 0x1e
        /*0046*/ 	.short	(.L_21 - .L_20)
.L_20:
        /*0048*/ 	.word	0x00000000


	//----- nvinfo : EIATTR_CBANK_PARAM_SIZE
	.align		4
.L_21:
        /*004c*/ 	.byte	0x03, 0x19
        /*004e*/ 	.short	0x0010


	//----- nvinfo : EIATTR_PARAM_CBANK
	.align		4
        /*0050*/ 	.byte	0x04, 0x0a
        /*0052*/ 	.short	(.L_23 - .L_22)
	.align		4
.L_22:
        /*0054*/ 	.word	index@(.nv.constant0._Z8countKeyPiS_)
        /*0058*/ 	.short	0x0380
        /*005a*/ 	.short	0x0010


	//----- nvinfo : EIATTR_SW_WAR
	.align		4
.L_23:
        /*005c*/ 	.byte	0x04, 0x36
        /*005e*/ 	.short	(.L_25 - .L_24)
.L_24:
        /*0060*/ 	.word	0x00000008
.L_25:


//--------------------- .nv.info._Z13prepareBucketPiS_ --------------------------
	.section	.nv.info._Z13prepareBucketPiS_,"",@"SHT_CUDA_INFO"
	.sectionflags	@""
	.align	4


	//----- nvinfo : EIATTR_CUDA_API_VERSION
	.align		4
        /*0000*/ 	.byte	0x04, 0x37
        /*0002*/ 	.short	(.L_27 - .L_26)
.L_26:
        /*0004*/ 	.word	0x00000082


	//----- nvinfo : EIATTR_KPARAM_INFO
	.align		4
.L_27:
        /*0008*/ 	.byte	0x04, 0x17
        /*000a*/ 	.short	(.L_29 - .L_28)
.L_28:
        /*000c*/ 	.word	0x00000000
        /*0010*/ 	.short	0x0001
        /*0012*/ 	.short	0x0008
        /*0014*/ 	.byte	0x00, 0xf5, 0x21, 0x00


	//----- nvinfo : EIATTR_KPARAM_INFO
	.align		4
.L_29:
        /*0018*/ 	.byte	0x04, 0x17
        /*001a*/ 	.short	(.L_31 - .L_30)
.L_30:
        /*001c*/ 	.word	0x00000000
        /*0020*/ 	.short	0x0000
        /*0022*/ 	.short	0x0000
        /*0024*/ 	.byte	0x00, 0xf5, 0x21, 0x00


	//----- nvinfo : EIATTR_SPARSE_MMA_MASK
	.align		4
.L_31:
        /*0028*/ 	.byte	0x03, 0x50
        /*002a*/ 	.short	0x0000


	//----- nvinfo : EIATTR_MAXREG_COUNT
	.align		4
        /*002c*/ 	.byte	0x03, 0x1b
        /*002e*/ 	.short	0x00ff


	//----- nvinfo : EIATTR_MERCURY_ISA_VERSION
	.align		4
        /*0030*/ 	.byte	0x03, 0x5f
        /*0032*/ 	.short	0x0101


	//----- nvinfo : EIATTR_VRC_CTA_INIT_COUNT
	.align		4
        /*0034*/ 	.byte	0x02, 0x4a
	.zero		1
	.zero		1


	//----- nvinfo : EIATTR_EXIT_INSTR_OFFSETS
	.align		4
        /*0038*/ 	.byte	0x04, 0x1c
        /*003a*/ 	.short	(.L_33 - .L_32)


	//   ....[0]....
.L_32:
        /*003c*/ 	.word	0x000000a0


	//----- nvinfo : EIATTR_CBANK_PARAM_SIZE
	.align		4
.L_33:
        /*0040*/ 	.byte	0x03, 0x19
        /*0042*/ 	.short	0x0010


	//----- nvinfo : EIATTR_PARAM_CBANK
	.align		4
        /*0044*/ 	.byte	0x04, 0x0a
        /*0046*/ 	.short	(.L_35 - .L_34)
	.align		4
.L_34:
        /*0048*/ 	.word	index@(.nv.constant0._Z13prepareBucketPiS_)
        /*004c*/ 	.short	0x0380
        /*004e*/ 	.short	0x0010


	//----- nvinfo : EIATTR_SW_WAR
	.align		4
.L_35:
        /*0050*/ 	.byte	0x04, 0x36
        /*0052*/ 	.short	(.L_37 - .L_36)
.L_36:
        /*0054*/ 	.word	0x00000008
.L_37:


//--------------------- .nv.callgraph             --------------------------
	.section	.nv.callgraph,"",@"SHT_CUDA_CALLGRAPH"
	.align	4
	.sectionentsize	8
	.align		4
        /*0000*/ 	.word	0x00000000
	.align		4
        /*0004*/ 	.word	0xffffffff
	.align		4
        /*0008*/ 	.word	0x00000000
	.align		4
        /*000c*/ 	.word	0xfffffffe
	.align		4
        /*0010*/ 	.word	0x00000000
	.align		4
        /*0014*/ 	.word	0xfffffffd
	.align		4
        /*0018*/ 	.word	0x00000000
	.align		4
        /*001c*/ 	.word	0xfffffffc


//--------------------- .text._Z8countKeyPiS_     --------------------------
	.section	.text._Z8countKeyPiS_,"ax",@progbits
	.align	128
        .global         _Z8countKeyPiS_
        .type           _Z8countKeyPiS_,@function
        .size           _Z8countKeyPiS_,(.L_x_13 - _Z8countKeyPiS_)
        .other          _Z8countKeyPiS_,@"STO_CUDA_ENTRY STV_DEFAULT"
_Z8countKeyPiS_:
.text._Z8countKeyPiS_:
[----:B------:R-:W-:Y:S01]  /*0000*/  LDC R1, c[0x0][0x37c] ;  /* 0x0000df00ff017b82 */ /* 0x000fe20000000800 */
[----:B------:R-:W0:Y:S01]  /*0010*/  S2R R0, SR_TID.X ;  /* 0x0000000000007919 */ /* 0x000e220000002100 */
[----:B------:R-:W1:Y:S01]  /*0020*/  LDCU.64 UR6, c[0x0][0x358] ;  /* 0x00006b00ff0677ac */ /* 0x000e620008000a00 */
[----:B------:R-:W-:Y:S01]  /*0030*/  BSSY.RECONVERGENT B0, `(.L_x_0) ;  /* 0x0000062000007945 */ /* 0x000fe20003800200 */
[----:B------:R-:W-:Y:S01]  /*0040*/  IMAD.MOV.U32 R2, RZ, RZ, RZ ;  /* 0x000000ffff027224 */ /* 0x000fe200078e00ff */
[----:B0-----:R-:W-:-:S13]  /*0050*/  ISETP.NE.AND P0, PT, R0, RZ, PT ;  /* 0x000000ff0000720c */ /* 0x001fda0003f05270 */
[----:B-1----:R-:W-:Y:S05]  /*0060*/  @!P0 BRA `(.L_x_1) ;  /* 0x0000000400788947 */ /* 0x002fea0003800000 */
[C---:B------:R-:W-:Y:S01]  /*0070*/  ISETP.GE.U32.AND P1, PT, R0.reuse, 0x10, PT ;  /* 0x000000100000780c */ /* 0x040fe20003f26070 */
[----:B------:R-:W-:Y:S01]  /*0080*/  BSSY.RECONVERGENT B1, `(.L_x_2) ;  /* 0x000002b000017945 */ /* 0x000fe20003800200 */
[----:B------:R-:W-:Y:S02]  /*0090*/  LOP3.LUT R23, R0, 0xf, RZ, 0xc0, !PT ;  /* 0x0000000f00177812 */ /* 0x000fe400078ec0ff */
[----:B------:R-:W-:Y:S02]  /*00a0*/  CS2R R2, SRZ ;  /* 0x0000000000027805 */ /* 0x000fe4000001ff00 */
[----:B------:R-:W-:-:S07]  /*00b0*/  ISETP.NE.AND P0, PT, R23, RZ, PT ;  /* 0x000000ff1700720c */ /* 0x000fce0003f05270 */
[----:B------:R-:W-:Y:S06]  /*00c0*/  @!P1 BRA `(.L_x_3) ;  /* 0x0000000000989947 */ /* 0x000fec0003800000 */
[----:B------:R-:W0:Y:S01]  /*00d0*/  LDCU.64 UR4, c[0x0][0x388] ;  /* 0x00007100ff0477ac */ /* 0x000e220008000a00 */
[----:B------:R-:W-:Y:S01]  /*00e0*/  LOP3.LUT R3, R0, 0x3f0, RZ, 0xc0, !PT ;  /* 0x000003f000037812 */ /* 0x000fe200078ec0ff */
[----:B------:R-:W-:-:S04]  /*00f0*/  IMAD.MOV.U32 R2, RZ, RZ, RZ ;  /* 0x000000ffff027224 */ /* 0x000fc800078e00ff */
[----:B------:R-:W-:Y:S01]  /*0100*/  IMAD.MOV R6, RZ, RZ, -R3 ;  /* 0x000000ffff067224 */ /* 0x000fe200078e0a03 */
[----:B0-----:R-:W-:-:S04]  /*0110*/  UIADD3 UR4, UP0, UPT, UR4, 0x20, URZ ;  /* 0x0000002004047890 */ /* 0x001fc8000ff1e0ff */
[----:B------:R-:W-:Y:S02]  /*0120*/  UIADD3.X UR5, UPT, UPT, URZ, UR5, URZ, UP0, !UPT ;  /* 0x00000005ff057290 */ /* 0x000fe400087fe4ff */
[----:B------:R-:W-:-:S04]  /*0130*/  IMAD.U32 R12, RZ, RZ, UR4 ;  /* 0x00000004ff0c7e24 */ /* 0x000fc8000f8e00ff */
[----:B------:R-:W-:-:S07]  /*0140*/  IMAD.U32 R5, RZ, RZ, UR5 ;  /* 0x00000005ff057e24 */ /* 0x000fce000f8e00ff */
.L_x_4:
[----:B------:R-:W-:-:S05]  /*0150*/  IMAD.MOV.U32 R4, RZ, RZ, R12 ;  /* 0x000000ffff047224 */ /* 0x000fca00078e000c */
[----:B------:R-:W2:Y:S04]  /*0160*/  LDG.E R11, desc[UR6][R4.64+-0x20] ;  /* 0xffffe006040b7981 */ /* 0x000ea8000c1e1900 */
[----:B------:R-:W2:Y:S04]  /*0170*/  LDG.E R12, desc[UR6][R4.64+-0x1c] ;  /* 0xffffe406040c7981 */ /* 0x000ea8000c1e1900 */
[----:B------:R-:W3:Y:S04]  /*0180*/  LDG.E R14, desc[UR6][R4.64+-0x18] ;  /* 0xffffe806040e7981 */ /* 0x000ee8000c1e1900 */
[----:B------:R-:W3:Y:S04]  /*0190*/  LDG.E R13, desc[UR6][R4.64+-0x14] ;  /* 0xffffec06040d7981 */ /* 0x000ee8000c1e1900 */
[----:B------:R-:W4:Y:S04]  /*01a0*/  LDG.E R16, desc[UR6][R4.64+-0x10] ;  /* 0xfffff00604107981 */ /* 0x000f28000c1e1900 */
[----:B------:R-:W4:Y:S04]  /*01b0*/  LDG.E R15, desc[UR6][R4.64+-0xc] ;  /* 0xfffff406040f7981 */ /* 0x000f28000c1e1900 */
[----:B------:R-:W5:Y:S04]  /*01c0*/  LDG.E R18, desc[UR6][R4.64+-0x8] ;  /* 0xfffff80604127981 */ /* 0x000f68000c1e1900 */
        /* <DEDUP_REMOVED lines=8> */
[----:B------:R0:W5:Y:S01]  /*0250*/  LDG.E R7, desc[UR6][R4.64+0x1c] ;  /* 0x00001c0604077981 */ /* 0x000162000c1e1900 */
[----:B------:R-:W-:-:S05]  /*0260*/  VIADD R6, R6, 0x10 ;  /* 0x0000001006067836 */ /* 0x000fca0000000000 */
[----:B------:R-:W-:Y:S02]  /*0270*/  ISETP.NE.AND P1, PT, R6, RZ, PT ;  /* 0x000000ff0600720c */ /* 0x000fe40003f25270 */
[----:B--2---:R-:W-:Y:S02]  /*0280*/  IADD3 R11, PT, PT, R12, R11, R2 ;  /* 0x0000000b0c0b7210 */ /* 0x004fe40007ffe002 */
[----:B------:R-:W-:-:S05]  /*0290*/  IADD3 R12, P2, PT, R4, 0x40, RZ ;  /* 0x00000040040c7810 */ /* 0x000fca0007f5e0ff */
[----:B0-----:R-:W-:Y:S01]  /*02a0*/  IMAD.X R5, RZ, RZ, R5, P2 ;  /* 0x000000ffff057224 */ /* 0x001fe200010e0605 */
[----:B---3--:R-:W-:-:S04]  /*02b0*/  IADD3 R11, PT, PT, R13, R14, R11 ;  /* 0x0000000e0d0b7210 */ /* 0x008fc80007ffe00b */
[----:B----4-:R-:W-:-:S04]  /*02c0*/  IADD3 R11, PT, PT, R15, R16, R11 ;  /* 0x000000100f0b7210 */ /* 0x010fc80007ffe00b */
[----:B-----5:R-:W-:-:S04]  /*02d0*/  IADD3 R11, PT, PT, R17, R18, R11 ;  /* 0x00000012110b7210 */ /* 0x020fc80007ffe00b */
[----:B------:R-:W-:-:S04]  /*02e0*/  IADD3 R11, PT, PT, R19, R20, R11 ;  /* 0x00000014130b7210 */ /* 0x000fc80007ffe00b */
[----:B------:R-:W-:-:S04]  /*02f0*/  IADD3 R11, PT, PT, R21, R22, R11 ;  /* 0x00000016150b7210 */ /* 0x000fc80007ffe00b */
[----:B------:R-:W-:-:S04]  /*0300*/  IADD3 R9, PT, PT, R10, R9, R11 ;  /* 0x000000090a097210 */ /* 0x000fc80007ffe00b */
[----:B------:R-:W-:Y:S01]  /*0310*/  IADD3 R2, PT, PT, R7, R8, R9 ;  /* 0x0000000807027210 */ /* 0x000fe20007ffe009 */
[----:B------:R-:W-:Y:S06]  /*0320*/  @P1 BRA `(.L_x_4) ;  /* 0xfffffffc00881947 */ /* 0x000fec000383ffff */
.L_x_3:
[----:B------:R-:W-:Y:S05]  /*0330*/  BSYNC.RECONVERGENT B1 ;  /* 0x0000000000017941 */ /* 0x000fea0003800200 */
.L_x_2:
[----:B------:R-:W-:Y:S05]  /*0340*/  @!P0 BRA `(.L_x_1) ;  /* 0x0000000000c08947 */ /* 0x000fea0003800000 */
[----:B------:R-:W-:Y:S01]  /*0350*/  ISETP.GE.U32.AND P0, PT, R23, 0x8, PT ;  /* 0x000000081700780c */ /* 0x000fe20003f06070 */
[----:B------:R-:W-:Y:S01]  /*0360*/  BSSY.RECONVERGENT B1, `(.L_x_5) ;  /* 0x0000013000017945 */ /* 0x000fe20003800200 */
[----:B------:R-:W-:-:S04]  /*0370*/  LOP3.LUT R14, R0, 0x7, RZ, 0xc0, !PT ;  /* 0x00000007000e7812 */ /* 0x000fc800078ec0ff */
[----:B------:R-:W-:-:S07]  /*0380*/  ISETP.NE.AND P1, PT, R14, RZ, PT ;  /* 0x000000ff0e00720c */ /* 0x000fce0003f25270 */
[----:B------:R-:W-:Y:S06]  /*0390*/  @!P0 BRA `(.L_x_6) ;  /* 0x00000000003c8947 */ /* 0x000fec0003800000 */
[----:B------:R-:W0:Y:S02]  /*03a0*/  LDC.64 R4, c[0x0][0x388] ;  /* 0x0000e200ff047b82 */ /* 0x000e240000000a00 */
[----:B0-----:R-:W-:-:S05]  /*03b0*/  IMAD.WIDE.U32 R4, R3, 0x4, R4 ;  /* 0x0000000403047825 */ /* 0x001fca00078e0004 */
[----:B------:R-:W2:Y:S04]  /*03c0*/  LDG.E R7, desc[UR6][R4.64] ;  /* 0x0000000604077981 */ /* 0x000ea8000c1e1900 */
[----:B------:R-:W2:Y:S04]  /*03d0*/  LDG.E R6, desc[UR6][R4.64+0x4] ;  /* 0x0000040604067981 */ /* 0x000ea8000c1e1900 */
[----:B------:R-:W3:Y:S04]  /*03e0*/  LDG.E R9, desc[UR6][R4.64+0x8] ;  /* 0x0000080604097981 */ /* 0x000ee8000c1e1900 */
[----:B------:R-:W3:Y:S04]  /*03f0*/  LDG.E R8, desc[UR6][R4.64+0xc] ;  /* 0x00000c0604087981 */ /* 0x000ee8000c1e1900 */
[----:B------:R-:W4:Y:S04]  /*0400*/  LDG.E R11, desc[UR6][R4.64+0x10] ;  /* 0x00001006040b7981 */ /* 0x000f28000c1e1900 */
[----:B------:R-:W4:Y:S04]  /*0410*/  LDG.E R10, desc[UR6][R4.64+0x14] ;  /* 0x00001406040a7981 */ /* 0x000f28000c1e1900 */
[----:B------:R-:W5:Y:S04]  /*0420*/  LDG.E R13, desc[UR6][R4.64+0x18] ;  /* 0x00001806040d7981 */ /* 0x000f68000c1e1900 */
[----:B------:R-:W5:Y:S01]  /*0430*/  LDG.E R12, desc[UR6][R4.64+0x1c] ;  /* 0x00001c06040c7981 */ /* 0x000f62000c1e1900 */
[----:B------:R-:W-:Y:S01]  /*0440*/  VIADD R3, R3, 0x8 ;  /* 0x0000000803037836 */ /* 0x000fe20000000000 */
[----:B--2---:R-:W-:-:S04]  /*0450*/  IADD3 R6, PT, PT, R6, R7, R2 ;  /* 0x0000000706067210 */ /* 0x004fc80007ffe002 */
[----:B---3--:R-:W-:-:S04]  /*0460*/  IADD3 R6, PT, PT, R8, R9, R6 ;  /* 0x0000000908067210 */ /* 0x008fc80007ffe006 */
[----:B----4-:R-:W-:-:S04]  /*0470*/  IADD3 R6, PT, PT, R10, R11, R6 ;  /* 0x0000000b0a067210 */ /* 0x010fc80007ffe006 */
[----:B-----5:R-:W-:-:S07]  /*0480*/  IADD3 R2, PT, PT, R12, R13, R6 ;  /* 0x0000000d0c027210 */ /* 0x020fce0007ffe006 */
.L_x_6:
[----:B------:R-:W-:Y:S05]  /*0490*/  BSYNC.RECONVERGENT B1 ;  /* 0x0000000000017941 */ /* 0x000fea0003800200 */
.L_x_5:
        /* <DEDUP_REMOVED lines=11> */
[----:B------:R-:W3:Y:S01]  /*0550*/  LDG.E R10, desc[UR6][R4.64+0xc] ;  /* 0x00000c06040a7981 */ /* 0x000ee2000c1e1900 */
[----:B------:R-:W-:Y:S01]  /*0560*/  VIADD R3, R3, 0x4 ;  /* 0x0000000403037836 */ /* 0x000fe20000000000 */
[----:B--2---:R-:W-:-:S04]  /*0570*/  IADD3 R2, PT, PT, R8, R7, R2 ;  /* 0x0000000708027210 */ /* 0x004fc80007ffe002 */
[----:B---3--:R-:W-:-:S07]  /*0580*/  IADD3 R2, PT, PT, R10, R9, R2 ;  /* 0x000000090a027210 */ /* 0x008fce0007ffe002 */
.L_x_8:
[----:B------:R-:W-:Y:S05]  /*0590*/  BSYNC.RECONVERGENT B1 ;  /* 0x0000000000017941 */ /* 0x000fea0003800200 */
.L_x_7:
[----:B------:R-:W-:Y:S05]  /*05a0*/  @!P1 BRA `(.L_x_1) ;  /* 0x0000000000289947 */ /* 0x000fea0003800000 */
[----:B------:R-:W0:Y:S01]  /*05b0*/  LDC.64 R4, c[0x0][0x388] ;  /* 0x0000e200ff047b82 */ /* 0x000e220000000a00 */
[----:B------:R-:W-:Y:S02]  /*05c0*/  IMAD.MOV R6, RZ, RZ, -R6 ;  /* 0x000000ffff067224 */ /* 0x000fe400078e0a06 */
[----:B0-----:R-:W-:-:S07]  /*05d0*/  IMAD.WIDE.U32 R4, R3, 0x4, R4 ;  /* 0x0000000403047825 */ /* 0x001fce00078e0004 */
.L_x_9:
[----:B------:R0:W2:Y:S01]  /*05e0*/  LDG.E R3, desc[UR6][R4.64] ;  /* 0x0000000604037981 */ /* 0x0000a2000c1e1900 */
[----:B------:R-:W-:-:S05]  /*05f0*/  VIADD R6, R6, 0x1 ;  /* 0x0000000106067836 */ /* 0x000fca0000000000 */
[----:B------:R-:W-:Y:S02]  /*0600*/  ISETP.NE.AND P0, PT, R6, RZ, PT ;  /* 0x000000ff0600720c */ /* 0x000fe40003f05270 */
[----:B0-----:R-:W-:-:S05]  /*0610*/  IADD3 R4, P1, PT, R4, 0x4, RZ ;  /* 0x0000000404047810 */ /* 0x001fca0007f3e0ff */
[----:B------:R-:W-:Y:S02]  /*0620*/  IMAD.X R5, RZ, RZ, R5, P1 ;  /* 0x000000ffff057224 */ /* 0x000fe400008e0605 */
[----:B--2---:R-:W-:-:S04]  /*0630*/  IMAD.IADD R2, R3, 0x1, R2 ;  /* 0x0000000103027824 */ /* 0x004fc800078e0202 */
[----:B------:R-:W-:Y:S05]  /*0640*/  @P0 BRA `(.L_x_9) ;  /* 0xfffffffc00e40947 */ /* 0x000fea000383ffff */
.L_x_1:
[----:B------:R-:W-:Y:S05]  /*0650*/  BSYNC.RECONVERGENT B0 ;  /* 0x0000000000007941 */ /* 0x000fea0003800200 */
.L_x_0:
[----:B------:R-:W0:Y:S08]  /*0660*/  LDC.64 R4, c[0x0][0x388] ;  /* 0x0000e200ff047b82 */ /* 0x000e300000000a00 */
[----:B------:R-:W1:Y:S01]  /*0670*/  LDC.64 R8, c[0x0][0x380] ;  /* 0x0000e000ff087b82 */ /* 0x000e620000000a00 */
[----:B0-----:R-:W-:-:S05]  /*0680*/  IMAD.WIDE.U32 R4, R0, 0x4, R4 ;  /* 0x0000000400047825 */ /* 0x001fca00078e0004 */
[----:B------:R-:W2:Y:S02]  /*0690*/  LDG.E R3, desc[UR6][R4.64] ;  /* 0x0000000604037981 */ /* 0x000ea4000c1e1900 */
[----:B--2---:R-:W-:-:S13]  /*06a0*/  ISETP.GE.AND P0, PT, R3, 0x1, PT ;  /* 0x000000010300780c */ /* 0x004fda0003f06270 */
[----:B-1----:R-:W-:Y:S05]  /*06b0*/  @!P0 EXIT ;  /* 0x000000000000894d */ /* 0x002fea0003800000 */
.L_x_10:
[----:B0-----:R-:W-:-:S05]  /*06c0*/  IMAD.WIDE R6, R2, 0x4, R8 ;  /* 0x0000000402067825 */ /* 0x001fca00078e0208 */
[----:B------:R0:W-:Y:S04]  /*06d0*/  STG.E desc[UR6][R6.64], R0 ;  /* 0x0000000006007986 */ /* 0x0001e8000c101906 */
[----:B------:R-:W2:Y:S01]  /*06e0*/  LDG.E R3, desc[UR6][R4.64] ;  /* 0x0000000604037981 */ /* 0x000ea2000c1e1900 */
[----:B------:R-:W-:Y:S02]  /*06f0*/  VIADD R2, R2, 0x1 ;  /* 0x0000000102027836 */ /* 0x000fe40000000000 */
[C---:B--2---:R-:W-:Y:S01]  /*0700*/  VIADD R11, R3.reuse, 0xffffffff ;  /* 0xffffffff030b7836 */ /* 0x044fe20000000000 */
[----:B------:R-:W-:-:S04]  /*0710*/  ISETP.GT.AND P0, PT, R3, 0x1, PT ;  /* 0x000000010300780c */ /* 0x000fc80003f04270 */
[----:B------:R0:W-:Y:S09]  /*0720*/  STG.E desc[UR6][R4.64], R11 ;  /* 0x0000000b04007986 */ /* 0x0001f2000c101906 */
[----:B------:R-:W-:Y:S05]  /*0730*/  @P0 BRA `(.L_x_10) ;  /* 0xfffffffc00e00947 */ /* 0x000fea000383ffff */
[----:B------:R-:W-:Y:S05]  /*0740*/  EXIT ;  /* 0x000000000000794d */ /* 0x000fea0003800000 */
.L_x_11:
[----:B------:R-:W-:-:S00]  /*0750*/  BRA `(.L_x_11) ;  /* 0xfffffffc00fc7947 */ /* 0x000fc0000383ffff */
[----:B------:R-:W-:-:S00]  /*0760*/  NOP ;  /* 0x0000000000007918 */ /* 0x000fc00000000000 */
        /* <DEDUP_REMOVED lines=9> */
.L_x_13:


//--------------------- .text._Z13prepareBucketPiS_ --------------------------
	.section	.text._Z13prepareBucketPiS_,"ax",@progbits
	.align	128
        .global         _Z13prepareBucketPiS_
        .type           _Z13prepareBucketPiS_,@function
        .size           _Z13prepareBucketPiS_,(.L_x_14 - _Z13prepareBucketPiS_)
        .other          _Z13prepareBucketPiS_,@"STO_CUDA_ENTRY STV_DEFAULT"
_Z13prepareBucketPiS_:
.text._Z13prepareBucketPiS_:
[----:B------:R-:W-:Y:S01]  /*0000*/  LDC R1, c[0x0][0x37c] ;  /* 0x0000df00ff017b82 */ /* 0x000fe20000000800 */
[----:B------:R-:W0:Y:S07]  /*0010*/  S2R R5, SR_TID.X ;  /* 0x0000000000057919 */ /* 0x000e2e0000002100 */
[----:B------:R-:W0:Y:S01]  /*0020*/  LDC.64 R2, c[0x0][0x380] ;  /* 0x0000e000ff027b82 */ /* 0x000e220000000a00 */
[----:B------:R-:W1:Y:S01]  /*0030*/  LDCU.64 UR4, c[0x0][0x358] ;  /* 0x00006b00ff0477ac */ /* 0x000e620008000a00 */
[----:B0-----:R-:W-:-:S06]  /*0040*/  IMAD.WIDE.U32 R2, R5, 0x4, R2 ;  /* 0x0000000405027825 */ /* 0x001fcc00078e0002 */
[----:B------:R-:W0:Y:S01]  /*0050*/  LDC.64 R4, c[0x0][0x388] ;  /* 0x0000e200ff047b82 */ /* 0x000e220000000a00 */
[----:B-1----:R-:W0:Y:S01]  /*0060*/  LDG.E R3, desc[UR4][R2.64] ;  /* 0x0000000402037981 */ /* 0x002e22000c1e1900 */
[----:B------:R-:W-:Y:S02]  /*0070*/  HFMA2 R7, -RZ, RZ, 0, 5.9604644775390625e-08 ;  /* 0x00000001ff077431 */ /* 0x000fe400000001ff */
[----:B0-----:R-:W-:-:S05]  /*0080*/  IMAD.WIDE R4, R3, 0x4, R4 ;  /* 0x0000000403047825 */ /* 0x001fca00078e0204 */
[----:B------:R-:W-:Y:S01]  /*0090*/  REDG.E.ADD.STRONG.GPU desc[UR4][R4.64], R7 ;  /* 0x000000070400798e */ /* 0x000fe2000c12e104 */
[----:B------:R-:W-:Y:S05]  /*00a0*/  EXIT ;  /* 0x000000000000794d */ /* 0x000fea0003800000 */
.L_x_12:
        /* <DEDUP_REMOVED lines=13> */
.L_x_14:


//--------------------- .nv.shared.reserved.0     --------------------------
	.section	.nv.shared.reserved.0,"aw",@nobits
	.weak		__nv_reservedSMEM_offset_0_alias
	.size		__nv_reservedSMEM_offset_0_alias, 0, 64
	.other		__nv_reservedSMEM_offset_0_alias,@"STO_CUDA_RESERVED_SHARED STV_DEFAULT"
__nv_reservedSMEM_offset_0_alias:
	.zero		0
	.zero		64


//--------------------- .nv.constant0._Z8countKeyPiS_ --------------------------
	.section	.nv.constant0._Z8countKeyPiS_,"a",@progbits
	.sectionflags	@""
	.align	4
.nv.constant0._Z8countKeyPiS_:
	.zero		912


//--------------------- .nv.constant0._Z13prepareBucketPiS_ --------------------------
	.section	.nv.constant0._Z13prepareBucketPiS_,"a",@progbits
	.sectionflags	@""
	.align	4
.nv.constant0._Z13prepareBucketPiS_:
	.zero		912


//--------------------- SYMBOLS --------------------------

	.type		.nv.reservedSmem.offset0,@object
	.size		.nv.reservedSmem.offset0,0x4
